	.headerflags	@"EF_CUDA_TEXMODE_UNIFIED EF_CUDA_64BIT_ADDRESS EF_CUDA_SM86 EF_CUDA_VIRTUAL_SM(EF_CUDA_SM86)"
	.elftype	@"ET_EXEC"


//--------------------- .nv.info                  --------------------------
	.section	.nv.info,"",@"SHT_CUDA_INFO"
	.align	4


	//----- nvinfo : EIATTR_REGCOUNT
	.align		4
        /*0000*/ 	.byte	0x04, 0x2f
        /*0002*/ 	.short	(.L_1 - .L_0)
	.align		4
.L_0:
        /*0004*/ 	.word	index@(triton_)
        /*0008*/ 	.word	0x00000028


	//----- nvinfo : EIATTR_MAX_STACK_SIZE
	.align		4
.L_1:
        /*000c*/ 	.byte	0x04, 0x23
        /*000e*/ 	.short	(.L_3 - .L_2)
	.align		4
.L_2:
        /*0010*/ 	.word	index@(triton_)
        /*0014*/ 	.word	0x00000000


	//----- nvinfo : EIATTR_MIN_STACK_SIZE
	.align		4
.L_3:
        /*0018*/ 	.byte	0x04, 0x12
        /*001a*/ 	.short	(.L_5 - .L_4)
	.align		4
.L_4:
        /*001c*/ 	.word	index@(triton_)
        /*0020*/ 	.word	0x00000000


	//----- nvinfo : EIATTR_FRAME_SIZE
	.align		4
.L_5:
        /*0024*/ 	.byte	0x04, 0x11
        /*0026*/ 	.short	(.L_7 - .L_6)
	.align		4
.L_6:
        /*0028*/ 	.word	index@(triton_)
        /*002c*/ 	.word	0x00000000
.L_7:


//--------------------- .nv.info.triton_          --------------------------
	.section	.nv.info.triton_,"",@"SHT_CUDA_INFO"
	.align	4


	//----- nvinfo : EIATTR_CUDA_API_VERSION
	.align		4
        /*0000*/ 	.byte	0x04, 0x37
        /*0002*/ 	.short	(.L_9 - .L_8)
.L_8:
        /*0004*/ 	.word	0x0000007b


	//----- nvinfo : EIATTR_SW2861232_WAR
	.align		4
.L_9:
        /*0008*/ 	.byte	0x01, 0x35
	.zero		2


	//----- nvinfo : EIATTR_PARAM_CBANK
	.align		4
        /*000c*/ 	.byte	0x04, 0x0a
        /*000e*/ 	.short	(.L_11 - .L_10)
	.align		4
.L_10:
        /*0010*/ 	.word	index@(.nv.constant0.triton_)
        /*0014*/ 	.short	0x0160
        /*0016*/ 	.short	0x0018


	//----- nvinfo : EIATTR_CBANK_PARAM_SIZE
	.align		4
.L_11:
        /*0018*/ 	.byte	0x03, 0x19
        /*001a*/ 	.short	0x0018


	//----- nvinfo : EIATTR_KPARAM_INFO
	.align		4
        /*001c*/ 	.byte	0x04, 0x17
        /*001e*/ 	.short	(.L_13 - .L_12)
.L_12:
        /*0020*/ 	.word	0x00000000
        /*0024*/ 	.short	0x0002
        /*0026*/ 	.short	0x0010
        /*0028*/ 	.byte	0x00, 0xf0, 0x21, 0x00


	//----- nvinfo : EIATTR_KPARAM_INFO
	.align		4
.L_13:
        /*002c*/ 	.byte	0x04, 0x17
        /*002e*/ 	.short	(.L_15 - .L_14)
.L_14:
        /*0030*/ 	.word	0x00000000
        /*0034*/ 	.short	0x0001
        /*0036*/ 	.short	0x0008
        /*0038*/ 	.byte	0x00, 0xf0, 0x21, 0x00


	//----- nvinfo : EIATTR_KPARAM_INFO
	.align		4
.L_15:
        /*003c*/ 	.byte	0x04, 0x17
        /*003e*/ 	.short	(.L_17 - .L_16)
.L_16:
        /*0040*/ 	.word	0x00000000
        /*0044*/ 	.short	0x0000
        /*0046*/ 	.short	0x0000
        /*0048*/ 	.byte	0x00, 0xf0, 0x21, 0x00


	//----- nvinfo : EIATTR_MAXREG_COUNT
	.align		4
.L_17:
        /*004c*/ 	.byte	0x03, 0x1b
        /*004e*/ 	.short	0x00ff


	//----- nvinfo : EIATTR_EXIT_INSTR_OFFSETS
	.align		4
        /*0050*/ 	.byte	0x04, 0x1c
        /*0052*/ 	.short	(.L_19 - .L_18)


	//   ....[0]....
.L_18:
        /*0054*/ 	.word	0x000011c0


	//   ....[1]....
        /*0058*/ 	.word	0x000011f0


	//----- nvinfo : EIATTR_MAX_THREADS
	.align		4
.L_19:
        /*005c*/ 	.byte	0x04, 0x05
        /*005e*/ 	.short	(.L_21 - .L_20)
.L_20:
        /*0060*/ 	.word	0x00000080
        /*0064*/ 	.word	0x00000001
        /*0068*/ 	.word	0x00000001
.L_21:


//--------------------- .nv.rel.action            --------------------------
	.section	.nv.rel.action,"",@"SHT_CUDA_RELOCINFO"
	.align	8
	.sectionentsize	8
        /*0000*/ 	.byte	0x73, 0x00, 0x00, 0x00, 0x00, 0x00, 0x00, 0x00, 0x00, 0x00, 0x00, 0x11, 0x25, 0x00, 0x05, 0x36


//--------------------- .nv.constant0.triton_     --------------------------
	.section	.nv.constant0.triton_,"a",@progbits
	.align	4
.nv.constant0.triton_:
	.zero		376


//--------------------- .text.triton_             --------------------------
	.section	.text.triton_,"ax",@progbits
	.sectionflags	@"SHF_BARRIERS=1"
	.sectioninfo	@"SHI_REGISTERS=40"
	.align	128
        .global         triton_
        .type           triton_,@function
        .size           triton_,(.L_x_1 - triton_)
        .other          triton_,@"STO_CUDA_ENTRY STV_DEFAULT"
triton_:
.text.triton_:
[----:B------:R-:W-:-:S02]  /*0000*/  MOV R1, c[0x0][0x28] ;  /* 0x00000a0000017a02 */ /* 0x000fc40000000f00 */
[----:B------:R-:W0:Y:S01]  /*0010*/  S2R R3, SR_CTAID.X ;  /* 0x0000000000037919 */ /* 0x000e220000002500 */
[----:B------:R-:W-:Y:S01]  /*0020*/  MOV R24, RZ ;  /* 0x000000ff00187202 */ /* 0x000fe20000000f00 */
[----:B------:R-:W-:Y:S01]  /*0030*/  ULDC.64 UR4, c[0x0][0x118] ;  /* 0x0000460000047ab9 */ /* 0x000fe20000000a00 */
[----:B------:R-:W-:Y:S01]  /*0040*/  MOV R13, 0x4 ;  /* 0x00000004000d7802 */ /* 0x000fe20000000f00 */
[----:B------:R-:W1:Y:S01]  /*0050*/  S2R R33, SR_TID.X ;  /* 0x0000000000217919 */ /* 0x000e620000002100 */
[----:B0-----:R-:W-:-:S04]  /*0060*/  SHF.R.S32.HI R0, RZ, 0x1f, R3 ;  /* 0x0000001fff007819 */ /* 0x001fc80000011403 */
[-C--:B------:R-:W-:Y:S02]  /*0070*/  LEA.HI R0, R0, R3.reuse, RZ, 0x3 ;  /* 0x0000000300007211 */ /* 0x080fe400078f18ff */
[----:B-1----:R-:W-:Y:S02]  /*0080*/  SHF.R.U32.HI R12, RZ, 0x5, R33 ;  /* 0x00000005ff0c7819 */ /* 0x002fe40000011621 */
[----:B------:R-:W-:Y:S02]  /*0090*/  LOP3.LUT R32, R0, 0xfffffff8, RZ, 0xc0, !PT ;  /* 0xfffffff800207812 */ /* 0x000fe400078ec0ff */
[----:B------:R-:W-:Y:S02]  /*00a0*/  SGXT.U32 R12, R12, 0x2 ;  /* 0x000000020c0c781a */ /* 0x000fe40000000000 */
[C---:B------:R-:W-:Y:S02]  /*00b0*/  IADD3 R0, -R32.reuse, 0x1, RZ ;  /* 0x0000000120007810 */ /* 0x040fe40007ffe1ff */
[----:B------:R-:W-:-:S02]  /*00c0*/  IADD3 R5, -R32, R3, RZ ;  /* 0x0000000320057210 */ /* 0x000fc40007ffe1ff */
[----:B------:R-:W-:Y:S02]  /*00d0*/  IMNMX R0, R0, 0x8, PT ;  /* 0x0000000800007817 */ /* 0x000fe40003800200 */
[----:B------:R-:W-:Y:S02]  /*00e0*/  IABS R9, R5 ;  /* 0x0000000500097213 */ /* 0x000fe40000000000 */
[-C--:B------:R-:W-:Y:S02]  /*00f0*/  IABS R2, R0.reuse ;  /* 0x0000000000027213 */ /* 0x080fe40000000000 */
[-C--:B------:R-:W-:Y:S02]  /*0100*/  IABS R6, R0.reuse ;  /* 0x0000000000067213 */ /* 0x080fe40000000000 */
[----:B------:R-:W0:Y:S01]  /*0110*/  I2F.RP R4, R2 ;  /* 0x0000000200047306 */ /* 0x000e220000209400 */
[----:B------:R-:W-:Y:S02]  /*0120*/  LOP3.LUT R5, R5, R0, RZ, 0x3c, !PT ;  /* 0x0000000005057212 */ /* 0x000fe400078e3cff */
[----:B------:R-:W-:-:S02]  /*0130*/  IADD3 R31, RZ, -R6, RZ ;  /* 0x80000006ff1f7210 */ /* 0x000fc40007ffe0ff */
[----:B------:R-:W-:Y:S02]  /*0140*/  ISETP.GE.AND P2, PT, R5, RZ, PT ;  /* 0x000000ff0500720c */ /* 0x000fe40003f46270 */
[----:B------:R-:W-:Y:S02]  /*0150*/  SHF.L.U32 R5, R33, 0x1, RZ ;  /* 0x0000000121057819 */ /* 0x000fe400000006ff */
[----:B------:R-:W-:Y:S02]  /*0160*/  LOP3.LUT R30, RZ, R0, RZ, 0x33, !PT ;  /* 0x00000000ff1e7212 */ /* 0x000fe400078e33ff */
[C---:B------:R-:W-:Y:S02]  /*0170*/  LOP3.LUT R27, R5.reuse, 0x3e, RZ, 0xc0, !PT ;  /* 0x0000003e051b7812 */ /* 0x040fe400078ec0ff */
[----:B------:R-:W-:Y:S01]  /*0180*/  LOP3.LUT R5, R5, 0xe, RZ, 0xc0, !PT ;  /* 0x0000000e05057812 */ /* 0x000fe200078ec0ff */
[----:B0-----:R-:W0:Y:S02]  /*0190*/  MUFU.RCP R4, R4 ;  /* 0x0000000400047308 */ /* 0x001e240000001000 */
[----:B0-----:R-:W-:-:S06]  /*01a0*/  IADD3 R25, R4, 0xffffffe, RZ ;  /* 0x0ffffffe04197810 */ /* 0x001fcc0007ffe0ff */
[----:B------:R-:W0:Y:S02]  /*01b0*/  F2I.FTZ.U32.TRUNC.NTZ R25, R25 ;  /* 0x0000001900197305 */ /* 0x000e24000021f000 */
[----:B0-----:R-:W-:-:S05]  /*01c0*/  IADD3 R7, RZ, -R25, RZ ;  /* 0x80000019ff077210 */ /* 0x001fca0007ffe0ff */
[----:B------:R-:W-:-:S04]  /*01d0*/  IMAD R7, R7, R2, RZ ;  /* 0x0000000207077224 */ /* 0x000fc800078e02ff */
[----:B------:R-:W-:-:S06]  /*01e0*/  IMAD.HI.U32 R24, R25, R7, R24 ;  /* 0x0000000719187227 */ /* 0x000fcc00078e0018 */
[----:B------:R-:W-:-:S04]  /*01f0*/  IMAD.HI.U32 R4, R24, R9, RZ ;  /* 0x0000000918047227 */ /* 0x000fc800078e00ff */
[----:B------:R-:W-:-:S05]  /*0200*/  IMAD R7, R4, R31, R9 ;  /* 0x0000001f04077224 */ /* 0x000fca00078e0209 */
[----:B------:R-:W-:-:S13]  /*0210*/  ISETP.GT.U32.AND P1, PT, R2, R7, PT ;  /* 0x000000070200720c */ /* 0x000fda0003f24070 */
[-C--:B------:R-:W-:Y:S02]  /*0220*/  @!P1 IADD3 R7, R7, -R2.reuse, RZ ;  /* 0x8000000207079210 */ /* 0x080fe40007ffe0ff */
[----:B------:R-:W-:Y:S02]  /*0230*/  @!P1 IADD3 R4, R4, 0x1, RZ ;  /* 0x0000000104049810 */ /* 0x000fe40007ffe0ff */
[----:B------:R-:W-:-:S13]  /*0240*/  ISETP.GE.U32.AND P0, PT, R7, R2, PT ;  /* 0x000000020700720c */ /* 0x000fda0003f06070 */
[----:B------:R-:W-:Y:S02]  /*0250*/  @P0 IADD3 R4, R4, 0x1, RZ ;  /* 0x0000000104040810 */ /* 0x000fe40007ffe0ff */
[----:B------:R-:W-:Y:S02]  /*0260*/  ISETP.NE.AND P0, PT, R0, RZ, PT ;  /* 0x000000ff0000720c */ /* 0x000fe40003f05270 */
[----:B------:R-:W-:Y:S01]  /*0270*/  @!P2 IADD3 R4, -R4, RZ, RZ ;  /* 0x000000ff0404a210 */ /* 0x000fe20007ffe1ff */
[----:B------:R-:W0:Y:S03]  /*0280*/  S2R R0, SR_CTAID.Y ;  /* 0x0000000000007919 */ /* 0x000e260000002600 */
[----:B------:R-:W-:-:S04]  /*0290*/  SEL R26, R30, R4, !P0 ;  /* 0x000000041e1a7207 */ /* 0x000fc80004000000 */
[----:B------:R-:W-:-:S05]  /*02a0*/  LEA R26, R26, R27, 0x6 ;  /* 0x0000001b1a1a7211 */ /* 0x000fca00078e30ff */
[----:B------:R-:W-:-:S05]  /*02b0*/  IMAD.HI R4, R26, 0x51eb851f, RZ ;  /* 0x51eb851f1a047827 */ /* 0x000fca00078e02ff */
[----:B------:R-:W-:-:S04]  /*02c0*/  SHF.R.U32.HI R7, RZ, 0x1f, R4 ;  /* 0x0000001fff077819 */ /* 0x000fc80000011604 */
[----:B------:R-:W-:Y:S02]  /*02d0*/  LEA.HI.SX32 R7, R4, R7, 0x1c ;  /* 0x0000000704077211 */ /* 0x000fe400078fe2ff */
[----:B0-----:R-:W-:-:S03]  /*02e0*/  LEA R5, R0, R5, 0x4 ;  /* 0x0000000500057211 */ /* 0x001fc600078e20ff */
[----:B------:R-:W-:Y:S02]  /*02f0*/  IMAD R7, R7, -0x32, R26 ;  /* 0xffffffce07077824 */ /* 0x000fe400078e021a */
[----:B------:R-:W-:-:S04]  /*0300*/  IMAD.WIDE R4, R5, R13, c[0x0][0x160] ;  /* 0x0000580005047625 */ /* 0x000fc800078e020d */
[----:B------:R-:W-:Y:S02]  /*0310*/  IMAD R7, R0, 0x320, R7 ;  /* 0x0000032000077824 */ /* 0x000fe400078e0207 */
[----:B------:R-:W2:Y:S02]  /*0320*/  LDG.E.64 R4, [R4.64] ;  /* 0x0000000404047981 */ /* 0x000ea4000c1e1b00 */
[----:B------:R-:W-:-:S04]  /*0330*/  IMAD R7, R12, 0x32, R7 ;  /* 0x000000320c077824 */ /* 0x000fc800078e0207 */
[CC--:B------:R-:W-:Y:S01]  /*0340*/  IMAD.WIDE R8, R7.reuse, R13.reuse, c[0x0][0x168] ;  /* 0x00005a0007087625 */ /* 0x0c0fe200078e020d */
[C---:B------:R-:W-:Y:S02]  /*0350*/  IADD3 R34, R7.reuse, 0xc8, RZ ;  /* 0x000000c807227810 */ /* 0x040fe40007ffe0ff */
[C---:B------:R-:W-:Y:S02]  /*0360*/  IADD3 R10, R7.reuse, 0x190, RZ ;  /* 0x00000190070a7810 */ /* 0x040fe40007ffe0ff */
[----:B------:R-:W-:Y:S01]  /*0370*/  IADD3 R6, R7, 0x258, RZ ;  /* 0x0000025807067810 */ /* 0x000fe20007ffe0ff */
[-C--:B------:R-:W-:Y:S01]  /*0380*/  IMAD.WIDE R34, R34, R13.reuse, c[0x0][0x168] ;  /* 0x00005a0022227625 */ /* 0x080fe200078e020d */
[----:B------:R-:W3:Y:S03]  /*0390*/  LDG.E.64 R8, [R8.64] ;  /* 0x0000000408087981 */ /* 0x000ee6000c1e1b00 */
[----:B------:R-:W-:-:S02]  /*03a0*/  IMAD.WIDE R10, R10, R13, c[0x0][0x168] ;  /* 0x00005a000a0a7625 */ /* 0x000fc400078e020d */
[----:B------:R-:W4:Y:S02]  /*03b0*/  LDG.E.64 R34, [R34.64] ;  /* 0x0000000422227981 */ /* 0x000f24000c1e1b00 */
[----:B------:R-:W-:Y:S02]  /*03c0*/  IMAD.WIDE R6, R6, R13, c[0x0][0x168] ;  /* 0x00005a0006067625 */ /* 0x000fe400078e020d */
[----:B------:R-:W5:Y:S04]  /*03d0*/  LDG.E.64 R10, [R10.64] ;  /* 0x000000040a0a7981 */ /* 0x000f68000c1e1b00 */
[----:B------:R0:W5:Y:S01]  /*03e0*/  LDG.E.64 R36, [R6.64] ;  /* 0x0000000406247981 */ /* 0x000162000c1e1b00 */
[----:B------:R-:W-:Y:S02]  /*03f0*/  SHF.L.U32 R13, R33, 0x3, RZ ;  /* 0x00000003210d7819 */ /* 0x000fe400000006ff */
[----:B------:R-:W-:-:S02]  /*0400*/  SHF.L.U32 R16, R27, 0x2, RZ ;  /* 0x000000021b107819 */ /* 0x000fc400000006ff */
[----:B------:R-:W-:Y:S02]  /*0410*/  LOP3.LUT R25, R13, 0x3f8, RZ, 0xc0, !PT ;  /* 0x000003f80d197812 */ /* 0x000fe400078ec0ff */
[C---:B------:R-:W-:Y:S02]  /*0420*/  LOP3.LUT R13, R12.reuse, 0x4, RZ, 0xfc, !PT ;  /* 0x000000040c0d7812 */ /* 0x040fe400078efcff */
[C---:B------:R-:W-:Y:S02]  /*0430*/  LOP3.LUT R14, R12.reuse, 0x8, RZ, 0xfc, !PT ;  /* 0x000000080c0e7812 */ /* 0x040fe400078efcff */
[C---:B------:R-:W-:Y:S02]  /*0440*/  LOP3.LUT R15, R12.reuse, 0xc, RZ, 0xfc, !PT ;  /* 0x0000000c0c0f7812 */ /* 0x040fe400078efcff */
[-C--:B0-----:R-:W-:Y:S02]  /*0450*/  LEA R6, R12, R16.reuse, 0x8 ;  /* 0x000000100c067211 */ /* 0x081fe400078e40ff */
[----:B------:R-:W-:-:S02]  /*0460*/  LEA R13, R13, R16, 0x8 ;  /* 0x000000100d0d7211 */ /* 0x000fc400078e40ff */
[-C--:B------:R-:W-:Y:S02]  /*0470*/  LEA R14, R14, R16.reuse, 0x8 ;  /* 0x000000100e0e7211 */ /* 0x080fe400078e40ff */
[----:B------:R-:W-:Y:S02]  /*0480*/  LEA R15, R15, R16, 0x8 ;  /* 0x000000100f0f7211 */ /* 0x000fe400078e40ff */
[----:B------:R-:W-:Y:S01]  /*0490*/  LOP3.LUT R33, R33, 0xe0, RZ, 0xc0, !PT ;  /* 0x000000e021217812 */ /* 0x000fe200078ec0ff */
[----:B--2---:R-:W-:Y:S04]  /*04a0*/  STS.64 [R25], R4 ;  /* 0x0000000419007388 */ /* 0x004fe80000000a00 */
[----:B---3--:R-:W-:Y:S04]  /*04b0*/  STS.64 [R6+0x400], R8 ;  /* 0x0004000806007388 */ /* 0x008fe80000000a00 */
[----:B----4-:R-:W-:Y:S04]  /*04c0*/  STS.64 [R13+0x400], R34 ;  /* 0x000400220d007388 */ /* 0x010fe80000000a00 */
[----:B-----5:R-:W-:Y:S04]  /*04d0*/  STS.64 [R14+0x400], R10 ;  /* 0x0004000a0e007388 */ /* 0x020fe80000000a00 */
[----:B------:R-:W-:Y:S04]  /*04e0*/  STS.64 [R15+0x400], R36 ;  /* 0x000400240f007388 */ /* 0x000fe80000000a00 */
[----:B------:R-:W-:Y:S06]  /*04f0*/  BAR.SYNC 0x0 ;  /* 0x0000000000007b1d */ /* 0x000fec0000000000 */
[----:B------:R-:W-:Y:S04]  /*0500*/  LDS.64 R20, [R27.X4+0x400] ;  /* 0x000400001b147984 */ /* 0x000fe80000004a00 */
[----:B------:R-:W0:Y:S04]  /*0510*/  LDS.128 R16, [R33.X4] ;  /* 0x0000000021107984 */ /* 0x000e280000004c00 */
[----:B------:R-:W1:Y:S04]  /*0520*/  LDS.64 R22, [R27.X4+0x500] ;  /* 0x000500001b167984 */ /* 0x000e680000004a00 */
[----:B------:R-:W2:Y:S04]  /*0530*/  LDS.128 R12, [R33.X4+0x40] ;  /* 0x00004000210c7984 */ /* 0x000ea80000004c00 */
[----:B------:R-:W3:Y:S04]  /*0540*/  LDS.64 R28, [R27.X4+0x600] ;  /* 0x000600001b1c7984 */ /* 0x000ee80000004a00 */
[----:B------:R-:W4:Y:S01]  /*0550*/  LDS.128 R4, [R33.X4+0x200] ;  /* 0x0002000021047984 */ /* 0x000f220000004c00 */
[----:B------:R-:W-:-:S03]  /*0560*/  IABS R25, R3 ;  /* 0x0000000300197213 */ /* 0x000fc60000000000 */
[----:B------:R-:W5:Y:S02]  /*0570*/  LDS.128 R8, [R33.X4+0x240] ;  /* 0x0002400021087984 */ /* 0x000f640000004c00 */
[----:B------:R-:W-:-:S04]  /*0580*/  IMAD.HI.U32 R24, R24, R25, RZ ;  /* 0x0000001918187227 */ /* 0x000fc800078e00ff */
[----:B------:R-:W-:Y:S02]  /*0590*/  IMAD R31, R24, R31, R25 ;  /* 0x0000001f181f7224 */ /* 0x000fe400078e0219 */
[----:B------:R-:W5:Y:S01]  /*05a0*/  LDS.64 R24, [R27.X4+0x700] ;  /* 0x000700001b187984 */ /* 0x000f620000004a00 */
[C---:B0-----:R-:W-:Y:S01]  /*05b0*/  FFMA R34, R16.reuse, R20, RZ ;  /* 0x0000001410227223 */ /* 0x041fe200000000ff */
[----:B------:R-:W-:-:S03]  /*05c0*/  FFMA R16, R16, R21, RZ ;  /* 0x0000001510107223 */ /* 0x000fc600000000ff */
[C---:B-1----:R-:W-:Y:S01]  /*05d0*/  FFMA R35, R17.reuse, R22, R34 ;  /* 0x0000001611237223 */ /* 0x042fe20000000022 */
[----:B------:R-:W-:Y:S01]  /*05e0*/  FFMA R16, R17, R23, R16 ;  /* 0x0000001711107223 */ /* 0x000fe20000000010 */
[C---:B--2---:R-:W-:Y:S01]  /*05f0*/  FFMA R34, R12.reuse, R20, RZ ;  /* 0x000000140c227223 */ /* 0x044fe200000000ff */
[----:B------:R-:W-:-:S03]  /*0600*/  FFMA R12, R12, R21, RZ ;  /* 0x000000150c0c7223 */ /* 0x000fc600000000ff */
[C---:B------:R-:W-:Y:S01]  /*0610*/  FFMA R17, R13.reuse, R22, R34 ;  /* 0x000000160d117223 */ /* 0x040fe20000000022 */
[----:B------:R-:W-:Y:S01]  /*0620*/  FFMA R34, R13, R23, R12 ;  /* 0x000000170d227223 */ /* 0x000fe2000000000c */
[C---:B---3--:R-:W-:Y:S01]  /*0630*/  FFMA R12, R18.reuse, R28, R35 ;  /* 0x0000001c120c7223 */ /* 0x048fe20000000023 */
[----:B------:R-:W-:Y:S01]  /*0640*/  FFMA R18, R18, R29, R16 ;  /* 0x0000001d12127223 */ /* 0x000fe20000000010 */
[C---:B----4-:R-:W-:Y:S01]  /*0650*/  FFMA R16, R4.reuse, R20, RZ ;  /* 0x0000001404107223 */ /* 0x050fe200000000ff */
[----:B------:R-:W-:Y:S01]  /*0660*/  FFMA R4, R4, R21, RZ ;  /* 0x0000001504047223 */ /* 0x000fe200000000ff */
[----:B------:R-:W-:Y:S02]  /*0670*/  FFMA R13, R14, R28, R17 ;  /* 0x0000001c0e0d7223 */ /* 0x000fe40000000011 */
[C---:B------:R-:W-:Y:S01]  /*0680*/  FFMA R17, R5.reuse, R22, R16 ;  /* 0x0000001605117223 */ /* 0x040fe20000000010 */
[C---:B-----5:R-:W-:Y:S01]  /*0690*/  FFMA R20, R8.reuse, R20, RZ ;  /* 0x0000001408147223 */ /* 0x060fe200000000ff */
[----:B------:R-:W-:Y:S01]  /*06a0*/  FFMA R16, R5, R23, R4 ;  /* 0x0000001705107223 */ /* 0x000fe20000000004 */
[----:B------:R-:W-:Y:S01]  /*06b0*/  FFMA R8, R8, R21, RZ ;  /* 0x0000001508087223 */ /* 0x000fe200000000ff */
[C---:B------:R-:W-:Y:S01]  /*06c0*/  FFMA R4, R6.reuse, R28, R17 ;  /* 0x0000001c06047223 */ /* 0x040fe20000000011 */
[C---:B------:R-:W-:Y:S01]  /*06d0*/  FFMA R5, R9.reuse, R22, R20 ;  /* 0x0000001609057223 */ /* 0x040fe20000000014 */
[----:B------:R-:W-:Y:S01]  /*06e0*/  FFMA R6, R6, R29, R16 ;  /* 0x0000001d06067223 */ /* 0x000fe20000000010 */
[----:B------:R-:W-:Y:S01]  /*06f0*/  FFMA R8, R9, R23, R8 ;  /* 0x0000001709087223 */ /* 0x000fe20000000008 */
[----:B------:R-:W-:Y:S01]  /*0700*/  FFMA R14, R14, R29, R34 ;  /* 0x0000001d0e0e7223 */ /* 0x000fe20000000022 */
[----:B------:R-:W-:Y:S01]  /*0710*/  LDS.64 R16, [R27.X4+0x800] ;  /* 0x000800001b107984 */ /* 0x000fe20000004a00 */
[----:B------:R-:W-:-:S03]  /*0720*/  FFMA R28, R10, R28, R5 ;  /* 0x0000001c0a1c7223 */ /* 0x000fc60000000005 */
[----:B------:R-:W0:Y:S01]  /*0730*/  LDS.128 R20, [R33.X4+0x10] ;  /* 0x0000100021147984 */ /* 0x000e220000004c00 */
[----:B------:R-:W-:Y:S01]  /*0740*/  FFMA R10, R10, R29, R8 ;  /* 0x0000001d0a0a7223 */ /* 0x000fe20000000008 */
[CC--:B------:R-:W-:Y:S01]  /*0750*/  FFMA R8, R19.reuse, R24.reuse, R12 ;  /* 0x0000001813087223 */ /* 0x0c0fe2000000000c */
[-C--:B------:R-:W-:Y:S01]  /*0760*/  FFMA R9, R19, R25.reuse, R18 ;  /* 0x0000001913097223 */ /* 0x080fe20000000012 */
[CC--:B------:R-:W-:Y:S01]  /*0770*/  FFMA R18, R15.reuse, R24.reuse, R13 ;  /* 0x000000180f127223 */ /* 0x0c0fe2000000000d */
[-C--:B------:R-:W-:Y:S02]  /*0780*/  FFMA R19, R15, R25.reuse, R14 ;  /* 0x000000190f137223 */ /* 0x080fe4000000000e */
[----:B------:R-:W1:Y:S01]  /*0790*/  LDS.128 R12, [R33.X4+0x50] ;  /* 0x00005000210c7984 */ /* 0x000e620000004c00 */
[CC--:B------:R-:W-:Y:S01]  /*07a0*/  FFMA R29, R7.reuse, R24.reuse, R4 ;  /* 0x00000018071d7223 */ /* 0x0c0fe20000000004 */
[-C--:B------:R-:W-:Y:S01]  /*07b0*/  FFMA R34, R7, R25.reuse, R6 ;  /* 0x0000001907227223 */ /* 0x080fe20000000006 */
[C---:B------:R-:W-:Y:S01]  /*07c0*/  FFMA R28, R11.reuse, R24, R28 ;  /* 0x000000180b1c7223 */ /* 0x040fe2000000001c */
[----:B------:R-:W-:Y:S01]  /*07d0*/  FFMA R25, R11, R25, R10 ;  /* 0x000000190b197223 */ /* 0x000fe2000000000a */
[----:B------:R-:W2:Y:S01]  /*07e0*/  LDS.128 R4, [R33.X4+0x210] ;  /* 0x0002100021047984 */ /* 0x000ea20000004c00 */
[C---:B0-----:R-:W-:Y:S01]  /*07f0*/  FFMA R24, R20.reuse, R16, R8 ;  /* 0x0000001014187223 */ /* 0x041fe20000000008 */
[----:B------:R-:W-:-:S02]  /*0800*/  FFMA R35, R20, R17, R9 ;  /* 0x0000001114237223 */ /* 0x000fc40000000009 */
[----:B------:R-:W0:Y:S01]  /*0810*/  LDS.128 R8, [R33.X4+0x250] ;  /* 0x0002500021087984 */ /* 0x000e220000004c00 */
[CC--:B-1----:R-:W-:Y:S01]  /*0820*/  FFMA R20, R12.reuse, R16.reuse, R18 ;  /* 0x000000100c147223 */ /* 0x0c2fe20000000012 */
[-C--:B------:R-:W-:Y:S02]  /*0830*/  FFMA R12, R12, R17.reuse, R19 ;  /* 0x000000110c0c7223 */ /* 0x080fe40000000013 */
[----:B------:R-:W1:Y:S01]  /*0840*/  LDS.64 R18, [R27.X4+0x900] ;  /* 0x000900001b127984 */ /* 0x000e620000004a00 */
[CC--:B--2---:R-:W-:Y:S01]  /*0850*/  FFMA R29, R4.reuse, R16.reuse, R29 ;  /* 0x00000010041d7223 */ /* 0x0c4fe2000000001d */
[-C--:B------:R-:W-:Y:S01]  /*0860*/  FFMA R34, R4, R17.reuse, R34 ;  /* 0x0000001104227223 */ /* 0x080fe20000000022 */
[C---:B0-----:R-:W-:Y:S01]  /*0870*/  FFMA R28, R8.reuse, R16, R28 ;  /* 0x00000010081c7223 */ /* 0x041fe2000000001c */
[----:B------:R-:W-:Y:S02]  /*0880*/  FFMA R8, R8, R17, R25 ;  /* 0x0000001108087223 */ /* 0x000fe40000000019 */
[----:B------:R-:W0:Y:S01]  /*0890*/  LDS.64 R16, [R27.X4+0xa00] ;  /* 0x000a00001b107984 */ /* 0x000e220000004a00 */
[----:B-1----:R-:W-:-:S03]  /*08a0*/  FFMA R37, R21, R18, R24 ;  /* 0x0000001215257223 */ /* 0x002fc60000000018 */
[----:B------:R-:W1:Y:S01]  /*08b0*/  LDS.64 R24, [R27.X4+0xb00] ;  /* 0x000b00001b187984 */ /* 0x000e620000004a00 */
[-C--:B------:R-:W-:Y:S01]  /*08c0*/  FFMA R4, R21, R19.reuse, R35 ;  /* 0x0000001315047223 */ /* 0x080fe20000000023 */
[CC--:B------:R-:W-:Y:S01]  /*08d0*/  FFMA R21, R13.reuse, R18.reuse, R20 ;  /* 0x000000120d157223 */ /* 0x0c0fe20000000014 */
[-C--:B------:R-:W-:Y:S01]  /*08e0*/  FFMA R12, R13, R19.reuse, R12 ;  /* 0x000000130d0c7223 */ /* 0x080fe2000000000c */
[CC--:B------:R-:W-:Y:S01]  /*08f0*/  FFMA R29, R5.reuse, R18.reuse, R29 ;  /* 0x00000012051d7223 */ /* 0x0c0fe2000000001d */
[-C--:B------:R-:W-:Y:S01]  /*0900*/  FFMA R34, R5, R19.reuse, R34 ;  /* 0x0000001305227223 */ /* 0x080fe20000000022 */
[C---:B------:R-:W-:Y:S01]  /*0910*/  FFMA R5, R9.reuse, R18, R28 ;  /* 0x0000001209057223 */ /* 0x040fe2000000001c */
[----:B------:R-:W-:Y:S01]  /*0920*/  FFMA R9, R9, R19, R8 ;  /* 0x0000001309097223 */ /* 0x000fe20000000008 */
[CC--:B0-----:R-:W-:Y:S01]  /*0930*/  FFMA R20, R22.reuse, R16.reuse, R37 ;  /* 0x0000001016147223 */ /* 0x0c1fe20000000025 */
[-C--:B------:R-:W-:Y:S01]  /*0940*/  FFMA R22, R22, R17.reuse, R4 ;  /* 0x0000001116167223 */ /* 0x080fe20000000004 */
[CC--:B------:R-:W-:Y:S01]  /*0950*/  FFMA R8, R14.reuse, R16.reuse, R21 ;  /* 0x000000100e087223 */ /* 0x0c0fe20000000015 */
[-C--:B------:R-:W-:Y:S01]  /*0960*/  FFMA R4, R14, R17.reuse, R12 ;  /* 0x000000110e047223 */ /* 0x080fe2000000000c */
[-C--:B------:R-:W-:Y:S01]  /*0970*/  FFMA R14, R6, R17.reuse, R34 ;  /* 0x00000011060e7223 */ /* 0x080fe20000000022 */
[-C--:B------:R-:W-:Y:S01]  /*0980*/  FFMA R34, R10, R16.reuse, R5 ;  /* 0x000000100a227223 */ /* 0x080fe20000000005 */
[----:B------:R-:W-:Y:S01]  /*0990*/  FFMA R28, R6, R16, R29 ;  /* 0x00000010061c7223 */ /* 0x000fe2000000001d */
[----:B------:R-:W-:Y:S01]  /*09a0*/  FFMA R10, R10, R17, R9 ;  /* 0x000000110a0a7223 */ /* 0x000fe20000000009 */
[----:B------:R-:W-:Y:S01]  /*09b0*/  LDS.64 R12, [R27.X4+0xc00] ;  /* 0x000c00001b0c7984 */ /* 0x000fe20000004a00 */
[C---:B-1----:R-:W-:Y:S01]  /*09c0*/  FFMA R9, R23.reuse, R24, R20 ;  /* 0x0000001817097223 */ /* 0x042fe20000000014 */
[----:B------:R-:W-:-:S02]  /*09d0*/  FFMA R29, R23, R25, R22 ;  /* 0x00000019171d7223 */ /* 0x000fc40000000016 */
[----:B------:R-:W0:Y:S01]  /*09e0*/  LDS.128 R16, [R33.X4+0x20] ;  /* 0x0000200021107984 */ /* 0x000e220000004c00 */
[----:B------:R-:W-:-:S03]  /*09f0*/  FFMA R8, R15, R24, R8 ;  /* 0x000000180f087223 */ /* 0x000fc60000000008 */
[----:B------:R-:W1:Y:S01]  /*0a00*/  LDS.128 R20, [R33.X4+0x60] ;  /* 0x0000600021147984 */ /* 0x000e620000004c00 */
[-C--:B------:R-:W-:Y:S01]  /*0a10*/  FFMA R15, R15, R25.reuse, R4 ;  /* 0x000000190f0f7223 */ /* 0x080fe20000000004 */
[CC--:B------:R-:W-:Y:S01]  /*0a20*/  FFMA R28, R7.reuse, R24.reuse, R28 ;  /* 0x00000018071c7223 */ /* 0x0c0fe2000000001c */
[-C--:B------:R-:W-:Y:S02]  /*0a30*/  FFMA R14, R7, R25.reuse, R14 ;  /* 0x00000019070e7223 */ /* 0x080fe4000000000e */
[----:B------:R-:W2:Y:S01]  /*0a40*/  LDS.128 R4, [R33.X4+0x220] ;  /* 0x0002200021047984 */ /* 0x000ea20000004c00 */
[C---:B------:R-:W-:Y:S01]  /*0a50*/  FFMA R24, R11.reuse, R24, R34 ;  /* 0x000000180b187223 */ /* 0x040fe20000000022 */
[----:B------:R-:W-:Y:S01]  /*0a60*/  FFMA R34, R11, R25, R10 ;  /* 0x000000190b227223 */ /* 0x000fe2000000000a */
[CC--:B0-----:R-:W-:Y:S01]  /*0a70*/  FFMA R25, R16.reuse, R12.reuse, R9 ;  /* 0x0000000c10197223 */ /* 0x0c1fe20000000009 */
[----:B------:R-:W-:Y:S01]  /*0a80*/  FFMA R29, R16, R13, R29 ;  /* 0x0000000d101d7223 */ /* 0x000fe2000000001d */
[----:B-1----:R-:W-:-:S02]  /*0a90*/  FFMA R16, R20, R12, R8 ;  /* 0x0000000c14107223 */ /* 0x002fc40000000008 */
[----:B------:R-:W0:Y:S01]  /*0aa0*/  LDS.128 R8, [R33.X4+0x260] ;  /* 0x0002600021087984 */ /* 0x000e220000004c00 */
[-C--:B------:R-:W-:Y:S01]  /*0ab0*/  FFMA R20, R20, R13.reuse, R15 ;  /* 0x0000000d14147223 */ /* 0x080fe2000000000f */
[CC--:B--2---:R-:W-:Y:S01]  /*0ac0*/  FFMA R28, R4.reuse, R12.reuse, R28 ;  /* 0x0000000c041c7223 */ /* 0x0c4fe2000000001c */
[-C--:B------:R-:W-:Y:S02]  /*0ad0*/  FFMA R4, R4, R13.reuse, R14 ;  /* 0x0000000d04047223 */ /* 0x080fe4000000000e */
[----:B------:R-:W1:Y:S01]  /*0ae0*/  LDS.64 R14, [R27.X4+0xd00] ;  /* 0x000d00001b0e7984 */ /* 0x000e620000004a00 */
        /* <DEDUP_REMOVED lines=8> */
[-C--:B------:R-:W-:Y:S01]  /*0b70*/  FFMA R29, R9, R14.reuse, R36 ;  /* 0x0000000e091d7223 */ /* 0x080fe20000000024 */
[----:B------:R-:W-:Y:S01]  /*0b80*/  FFMA R21, R5, R14, R28 ;  /* 0x0000000e05157223 */ /* 0x000fe2000000001c */
[-C--:B------:R-:W-:Y:S01]  /*0b90*/  FFMA R34, R9, R15.reuse, R34 ;  /* 0x0000000f09227223 */ /* 0x080fe20000000022 */
[----:B------:R-:W-:Y:S01]  /*0ba0*/  FFMA R5, R5, R15, R4 ;  /* 0x0000000f05057223 */ /* 0x000fe20000000004 */
[CC--:B0-----:R-:W-:Y:S01]  /*0bb0*/  FFMA R14, R18.reuse, R12.reuse, R35 ;  /* 0x0000000c120e7223 */ /* 0x0c1fe20000000023 */
[-C--:B------:R-:W-:Y:S01]  /*0bc0*/  FFMA R18, R18, R13.reuse, R8 ;  /* 0x0000000d12127223 */ /* 0x080fe20000000008 */
[CC--:B------:R-:W-:Y:S01]  /*0bd0*/  FFMA R20, R22.reuse, R13.reuse, R20 ;  /* 0x0000000d16147223 */ /* 0x0c0fe20000000014 */
[-C--:B------:R-:W-:Y:S01]  /*0be0*/  FFMA R28, R22, R12.reuse, R17 ;  /* 0x0000000c161c7223 */ /* 0x080fe20000000011 */
[CC--:B------:R-:W-:Y:S01]  /*0bf0*/  FFMA R8, R10.reuse, R12.reuse, R29 ;  /* 0x0000000c0a087223 */ /* 0x0c0fe2000000001d */
[-C--:B------:R-:W-:Y:S01]  /*0c00*/  FFMA R34, R10, R13.reuse, R34 ;  /* 0x0000000d0a227223 */ /* 0x080fe20000000022 */
[C---:B------:R-:W-:Y:S01]  /*0c10*/  FFMA R4, R6.reuse, R12, R21 ;  /* 0x0000000c06047223 */ /* 0x040fe20000000015 */
[----:B------:R-:W-:Y:S01]  /*0c20*/  FFMA R6, R6, R13, R5 ;  /* 0x0000000d06067223 */ /* 0x000fe20000000005 */
[-C--:B-1----:R-:W-:Y:S01]  /*0c30*/  FFMA R22, R19, R24.reuse, R14 ;  /* 0x0000001813167223 */ /* 0x082fe2000000000e */
[CC--:B------:R-:W-:Y:S01]  /*0c40*/  FFMA R28, R23.reuse, R24.reuse, R28 ;  /* 0x00000018171c7223 */ /* 0x0c0fe2000000001c */
[-C--:B------:R-:W-:Y:S01]  /*0c50*/  FFMA R36, R23, R25.reuse, R20 ;  /* 0x0000001917247223 */ /* 0x080fe20000000014 */
[-C--:B------:R-:W-:Y:S01]  /*0c60*/  FFMA R29, R19, R25.reuse, R18 ;  /* 0x00000019131d7223 */ /* 0x080fe20000000012 */
[----:B------:R-:W-:Y:S01]  /*0c70*/  LDS.64 R20, [R27.X4+0x1000] ;  /* 0x001000001b147984 */ /* 0x000fe20000004a00 */
[C---:B------:R-:W-:Y:S01]  /*0c80*/  FFMA R23, R11.reuse, R24, R8 ;  /* 0x000000180b177223 */ /* 0x040fe20000000008 */
[----:B------:R-:W-:-:S02]  /*0c90*/  FFMA R34, R11, R25, R34 ;  /* 0x000000190b227223 */ /* 0x000fc40000000022 */
[----:B------:R-:W0:Y:S04]  /*0ca0*/  LDS.128 R12, [R33.X4+0x70] ;  /* 0x00007000210c7984 */ /* 0x000e280000004c00 */
[----:B------:R-:W1:Y:S04]  /*0cb0*/  LDS.128 R16, [R33.X4+0x30] ;  /* 0x0000300021107984 */ /* 0x000e680000004c00 */
[----:B------:R-:W2:Y:S01]  /*0cc0*/  LDS.128 R8, [R33.X4+0x270] ;  /* 0x0002700021087984 */ /* 0x000ea20000004c00 */
[C---:B------:R-:W-:Y:S01]  /*0cd0*/  FFMA R35, R7.reuse, R24, R4 ;  /* 0x0000001807237223 */ /* 0x040fe20000000004 */
[----:B------:R-:W-:-:S02]  /*0ce0*/  FFMA R37, R7, R25, R6 ;  /* 0x0000001907257223 */ /* 0x000fc40000000006 */
[----:B------:R1:W3:Y:S04]  /*0cf0*/  LDS.128 R4, [R33.X4+0x230] ;  /* 0x0002300021047984 */ /* 0x0002e80000004c00 */
[----:B------:R-:W4:Y:S01]  /*0d00*/  LDS.64 R24, [R27.X4+0x1100] ;  /* 0x001100001b187984 */ /* 0x000f220000004a00 */
[----:B------:R-:W-:Y:S02]  /*0d10*/  ISETP.GT.U32.AND P1, PT, R2, R31, PT ;  /* 0x0000001f0200720c */ /* 0x000fe40003f24070 */
[----:B------:R-:W-:Y:S02]  /*0d20*/  ISETP.GE.AND P2, PT, R3, RZ, PT ;  /* 0x000000ff0300720c */ /* 0x000fe40003f46270 */
[----:B------:R-:W5:Y:S01]  /*0d30*/  S2R R3, SR_TID.X ;  /* 0x0000000000037919 */ /* 0x000f620000002100 */
[CC--:B0-----:R-:W-:Y:S01]  /*0d40*/  FFMA R28, R12.reuse, R20.reuse, R28 ;  /* 0x000000140c1c7223 */ /* 0x0c1fe2000000001c */
[----:B------:R-:W-:Y:S01]  /*0d50*/  FFMA R36, R12, R21, R36 ;  /* 0x000000150c247223 */ /* 0x000fe20000000024 */
[-C--:B-1----:R-:W-:Y:S01]  /*0d60*/  FFMA R33, R16, R20.reuse, R22 ;  /* 0x0000001410217223 */ /* 0x082fe20000000016 */
[----:B--2---:R-:W-:-:S02]  /*0d70*/  FFMA R12, R8, R20, R23 ;  /* 0x00000014080c7223 */ /* 0x004fc40000000017 */
[----:B------:R-:W0:Y:S01]  /*0d80*/  LDS.64 R22, [R27.X4+0x1200] ;  /* 0x001200001b167984 */ /* 0x000e220000004a00 */
[-C--:B------:R-:W-:Y:S01]  /*0d90*/  FFMA R29, R16, R21.reuse, R29 ;  /* 0x00000015101d7223 */ /* 0x080fe2000000001d */
[C---:B---3--:R-:W-:Y:S01]  /*0da0*/  FFMA R35, R4.reuse, R20, R35 ;  /* 0x0000001404237223 */ /* 0x048fe20000000023 */
[-C--:B------:R-:W-:Y:S01]  /*0db0*/  FFMA R4, R4, R21.reuse, R37 ;  /* 0x0000001504047223 */ /* 0x080fe20000000025 */
[----:B------:R-:W-:Y:S01]  /*0dc0*/  FFMA R34, R8, R21, R34 ;  /* 0x0000001508227223 */ /* 0x000fe20000000022 */
[----:B------:R-:W-:Y:S01]  /*0dd0*/  @!P1 IADD3 R31, R31, -R2, RZ ;  /* 0x800000021f1f9210 */ /* 0x000fe20007ffe0ff */
[----:B------:R-:W1:Y:S04]  /*0de0*/  LDS.64 R20, [R27.X4+0x1300] ;  /* 0x001300001b147984 */ /* 0x000e680000004a00 */
[----:B------:R-:W-:Y:S06]  /*0df0*/  BAR.SYNC 0x0 ;  /* 0x0000000000007b1d */ /* 0x000fec0000000000 */
[----:B------:R-:W-:Y:S01]  /*0e00*/  ISETP.GT.U32.AND P1, PT, R2, R31, PT ;  /* 0x0000001f0200720c */ /* 0x000fe20003f24070 */
[CC--:B----4-:R-:W-:Y:S01]  /*0e10*/  FFMA R35, R5.reuse, R24.reuse, R35 ;  /* 0x0000001805237223 */ /* 0x0d0fe20000000023 */
[----:B------:R-:W-:Y:S01]  /*0e20*/  FFMA R4, R5, R25, R4 ;  /* 0x0000001905047223 */ /* 0x000fe20000000004 */
[----:B------:R-:W-:-:S10]  /*0e30*/  FFMA R5, R9, R24, R12 ;  /* 0x0000001809057223 */ /* 0x000fd4000000000c */
[----:B------:R-:W-:Y:S01]  /*0e40*/  @!P1 IADD3 R31, R31, -R2, RZ ;  /* 0x800000021f1f9210 */ /* 0x000fe20007ffe0ff */
[C---:B------:R-:W-:Y:S01]  /*0e50*/  FFMA R2, R17.reuse, R25, R29 ;  /* 0x0000001911027223 */ /* 0x040fe2000000001d */
[----:B------:R-:W-:-:S03]  /*0e60*/  FFMA R33, R17, R24, R33 ;  /* 0x0000001811217223 */ /* 0x000fc60000000021 */
[----:B0-----:R-:W-:Y:S01]  /*0e70*/  FFMA R12, R18, R23, R2 ;  /* 0x00000017120c7223 */ /* 0x001fe20000000002 */
[----:B-----5:R-:W-:-:S04]  /*0e80*/  SHF.R.U32.HI R2, RZ, 0x5, R3 ;  /* 0x00000005ff027819 */ /* 0x020fc80000011603 */
[----:B------:R-:W-:Y:S01]  /*0e90*/  SGXT.U32 R2, R2, 0x2 ;  /* 0x000000020202781a */ /* 0x000fe20000000000 */
[C---:B------:R-:W-:Y:S01]  /*0ea0*/  FFMA R17, R13.reuse, R24, R28 ;  /* 0x000000180d117223 */ /* 0x040fe2000000001c */
[----:B------:R-:W-:-:S03]  /*0eb0*/  FFMA R36, R13, R25, R36 ;  /* 0x000000190d247223 */ /* 0x000fc60000000024 */
[----:B------:R-:W-:Y:S01]  /*0ec0*/  IMAD R27, R2, 0x84, R27 ;  /* 0x00000084021b7824 */ /* 0x000fe200078e021b */
[-C--:B------:R-:W-:Y:S01]  /*0ed0*/  FFMA R8, R18, R22.reuse, R33 ;  /* 0x0000001612087223 */ /* 0x080fe20000000021 */
[CC--:B------:R-:W-:Y:S01]  /*0ee0*/  FFMA R16, R14.reuse, R22.reuse, R17 ;  /* 0x000000160e107223 */ /* 0x0c0fe20000000011 */
[----:B------:R-:W-:Y:S01]  /*0ef0*/  FFMA R34, R9, R25, R34 ;  /* 0x0000001909227223 */ /* 0x000fe20000000022 */
[-C--:B------:R-:W-:Y:S01]  /*0f00*/  FFMA R36, R14, R23.reuse, R36 ;  /* 0x000000170e247223 */ /* 0x080fe20000000024 */
[----:B------:R-:W-:Y:S01]  /*0f10*/  SHF.L.U32 R3, R27, 0x2, RZ ;  /* 0x000000021b037819 */ /* 0x000fe200000006ff */
[C---:B------:R-:W-:Y:S01]  /*0f20*/  FFMA R24, R6.reuse, R22, R35 ;  /* 0x0000001606187223 */ /* 0x040fe20000000023 */
[-C--:B------:R-:W-:Y:S01]  /*0f30*/  FFMA R4, R6, R23.reuse, R4 ;  /* 0x0000001706047223 */ /* 0x080fe20000000004 */
[-C--:B-1----:R-:W-:Y:S01]  /*0f40*/  FFMA R18, R19, R20.reuse, R8 ;  /* 0x0000001413127223 */ /* 0x082fe20000000008 */
[----:B------:R-:W-:Y:S01]  /*0f50*/  FFMA R14, R15, R20, R16 ;  /* 0x000000140f0e7223 */ /* 0x000fe20000000010 */
[C---:B------:R-:W-:Y:S01]  /*0f60*/  FFMA R22, R10.reuse, R22, R5 ;  /* 0x000000160a167223 */ /* 0x040fe20000000005 */
[----:B------:R-:W-:Y:S01]  /*0f70*/  FFMA R34, R10, R23, R34 ;  /* 0x000000170a227223 */ /* 0x000fe20000000022 */
[-C--:B------:R-:W-:Y:S01]  /*0f80*/  FFMA R19, R19, R21.reuse, R12 ;  /* 0x0000001513137223 */ /* 0x080fe2000000000c */
[-C--:B------:R-:W-:Y:S01]  /*0f90*/  FFMA R15, R15, R21.reuse, R36 ;  /* 0x000000150f0f7223 */ /* 0x080fe20000000024 */
[----:B------:R-:W-:Y:S01]  /*0fa0*/  IMAD R13, R2, -0x108, R3 ;  /* 0xfffffef8020d7824 */ /* 0x000fe200078e0203 */
[CC--:B------:R-:W-:Y:S01]  /*0fb0*/  FFMA R8, R7.reuse, R20.reuse, R24 ;  /* 0x0000001407087223 */ /* 0x0c0fe20000000018 */
[-C--:B------:R-:W-:Y:S01]  /*0fc0*/  FFMA R9, R7, R21.reuse, R4 ;  /* 0x0000001507097223 */ /* 0x080fe20000000004 */
[C---:B------:R-:W-:Y:S01]  /*0fd0*/  FFMA R20, R11.reuse, R20, R22 ;  /* 0x000000140b147223 */ /* 0x040fe20000000016 */
[----:B------:R-:W-:Y:S01]  /*0fe0*/  FFMA R21, R11, R21, R34 ;  /* 0x000000150b157223 */ /* 0x000fe20000000022 */
[----:B------:R-:W-:Y:S04]  /*0ff0*/  STS.64 [R27.X4], R18 ;  /* 0x000000121b007388 */ /* 0x000fe80000004a00 */
[----:B------:R-:W-:Y:S04]  /*1000*/  STS.64 [R27.X4+0x108], R14 ;  /* 0x0001080e1b007388 */ /* 0x000fe80000004a00 */
[----:B------:R-:W-:Y:S06]  /*1010*/  BAR.SYNC 0x0 ;  /* 0x0000000000007b1d */ /* 0x000fec0000000000 */
[----:B------:R-:W0:Y:S04]  /*1020*/  LDS.64 R6, [R13] ;  /* 0x000000000d067984 */ /* 0x000e280000000a00 */
[----:B------:R-:W1:Y:S04]  /*1030*/  LDS.64 R4, [R13+0x420] ;  /* 0x000420000d047984 */ /* 0x000e680000000a00 */
[----:B------:R-:W-:Y:S06]  /*1040*/  BAR.SYNC 0x0 ;  /* 0x0000000000007b1d */ /* 0x000fec0000000000 */
[----:B------:R-:W-:Y:S04]  /*1050*/  STS.64 [R27.X4], R8 ;  /* 0x000000081b007388 */ /* 0x000fe80000004a00 */
[----:B------:R-:W-:Y:S04]  /*1060*/  STS.64 [R27.X4+0x108], R20 ;  /* 0x000108141b007388 */ /* 0x000fe80000004a00 */
[----:B------:R-:W-:Y:S06]  /*1070*/  BAR.SYNC 0x0 ;  /* 0x0000000000007b1d */ /* 0x000fec0000000000 */
[----:B------:R-:W2:Y:S01]  /*1080*/  LDS.64 R10, [R13] ;  /* 0x000000000d0a7984 */ /* 0x000ea20000000a00 */
[----:B------:R-:W-:-:S04]  /*1090*/  @!P2 IADD3 R31, -R31, RZ, RZ ;  /* 0x000000ff1f1fa210 */ /* 0x000fc80007ffe1ff */
[----:B------:R-:W-:-:S04]  /*10a0*/  SEL R31, R30, R31, !P0 ;  /* 0x0000001f1e1f7207 */ /* 0x000fc80004000000 */
[----:B------:R-:W-:-:S04]  /*10b0*/  IADD3 R3, R32, R31, RZ ;  /* 0x0000001f20037210 */ /* 0x000fc80007ffe0ff */
[----:B------:R-:W-:Y:S02]  /*10c0*/  SHF.L.U32 R3, R3, 0x4, RZ ;  /* 0x0000000403037819 */ /* 0x000fe400000006ff */
[----:B------:R-:W-:Y:S02]  /*10d0*/  ISETP.GE.AND P0, PT, R26, 0x32, PT ;  /* 0x000000321a00780c */ /* 0x000fe40003f06270 */
[C---:B------:R-:W-:Y:S02]  /*10e0*/  LOP3.LUT R12, R3.reuse, R2, RZ, 0xfc, !PT ;  /* 0x00000002030c7212 */ /* 0x040fe400078efcff */
[C-C-:B------:R-:W-:Y:S02]  /*10f0*/  LOP3.LUT R8, R3.reuse, 0x4, R2.reuse, 0xfe, !PT ;  /* 0x0000000403087812 */ /* 0x140fe400078efe02 */
[C-C-:B------:R-:W-:Y:S02]  /*1100*/  LOP3.LUT R9, R3.reuse, 0x8, R2.reuse, 0xfe, !PT ;  /* 0x0000000803097812 */ /* 0x140fe400078efe02 */
[----:B------:R-:W-:-:S02]  /*1110*/  LOP3.LUT R2, R3, 0xc, R2, 0xfe, !PT ;  /* 0x0000000c03027812 */ /* 0x000fc400078efe02 */
[----:B------:R-:W-:Y:S02]  /*1120*/  ISETP.LT.AND P3, PT, R12, 0x1, !P0 ;  /* 0x000000010c00780c */ /* 0x000fe40004761270 */
[----:B------:R-:W-:Y:S02]  /*1130*/  ISETP.LT.AND P2, PT, R8, 0x1, !P0 ;  /* 0x000000010800780c */ /* 0x000fe40004741270 */
[----:B------:R-:W-:Y:S01]  /*1140*/  ISETP.LT.AND P1, PT, R9, 0x1, !P0 ;  /* 0x000000010900780c */ /* 0x000fe20004721270 */
[----:B------:R-:W-:Y:S01]  /*1150*/  IMAD R3, R0, 0x32, R26 ;  /* 0x0000003200037824 */ /* 0x000fe200078e021a */
[----:B------:R-:W-:Y:S02]  /*1160*/  MOV R8, 0x4 ;  /* 0x0000000400087802 */ /* 0x000fe40000000f00 */
[----:B------:R-:W-:-:S03]  /*1170*/  ISETP.LT.AND P0, PT, R2, 0x1, !P0 ;  /* 0x000000010200780c */ /* 0x000fc60004701270 */
[----:B------:R-:W-:-:S05]  /*1180*/  IMAD.WIDE R2, R3, R8, c[0x0][0x170] ;  /* 0x00005c0003027625 */ /* 0x000fca00078e0208 */
[----:B0-----:R0:W-:Y:S04]  /*1190*/  @P3 STG.E.64 [R2.64], R6 ;  /* 0x0000000602003986 */ /* 0x0011e8000c101b04 */
[----:B-1----:R0:W-:Y:S04]  /*11a0*/  @P2 STG.E.64 [R2.64], R4 ;  /* 0x0000000402002986 */ /* 0x0021e8000c101b04 */
[----:B--2---:R0:W-:Y:S01]  /*11b0*/  @P1 STG.E.64 [R2.64], R10 ;  /* 0x0000000a02001986 */ /* 0x0041e2000c101b04 */
[----:B------:R-:W-:Y:S05]  /*11c0*/  @!P0 EXIT ;  /* 0x000000000000894d */ /* 0x000fea0003800000 */
[----:B------:R-:W1:Y:S04]  /*11d0*/  LDS.64 R12, [R13+0x420] ;  /* 0x000420000d0c7984 */ /* 0x000e680000000a00 */
[----:B-1----:R-:W-:Y:S01]  /*11e0*/  STG.E.64 [R2.64], R12 ;  /* 0x0000000c02007986 */ /* 0x002fe2000c101b04 */
[----:B------:R-:W-:Y:S05]  /*11f0*/  EXIT ;  /* 0x000000000000794d */ /* 0x000fea0003800000 */
.L_x_0:
[----:B------:R-:W-:-:S00]  /*1200*/  BRA `(.L_x_0) ;  /* 0xfffffff000007947 */ /* 0x000fc0000383ffff */
[----:B------:R-:W-:-:S00]  /*1210*/  NOP ;  /* 0x0000000000007918 */ /* 0x000fc00000000000 */
        /* <DEDUP_REMOVED lines=14> */
.L_x_1:


//--------------------- .nv.shared.triton_        --------------------------
	.section	.nv.shared.triton_,"aw",@nobits
	.align	16
